	.headerflags	@"EF_CUDA_TEXMODE_UNIFIED EF_CUDA_64BIT_ADDRESS EF_CUDA_ACCELERATORS EF_CUDA_SM90 EF_CUDA_VIRTUAL_SM(EF_CUDA_SM90)"
	.elftype	@"ET_EXEC"


//--------------------- .nv.info                  --------------------------
	.section	.nv.info,"",@"SHT_CUDA_INFO"
	.align	4


	//----- nvinfo : EIATTR_REGCOUNT
	.align		4
        /*0000*/ 	.byte	0x04, 0x2f
        /*0002*/ 	.short	(.L_1 - .L_0)
	.align		4
.L_0:
        /*0004*/ 	.word	index@(triton_poi_fused_convolution_leaky_relu_leaky_relu_backward_0)
        /*0008*/ 	.word	0x0000000c


	//----- nvinfo : EIATTR_MIN_STACK_SIZE
	.align		4
.L_1:
        /*000c*/ 	.byte	0x04, 0x12
        /*000e*/ 	.short	(.L_3 - .L_2)
	.align		4
.L_2:
        /*0010*/ 	.word	index@(triton_poi_fused_convolution_leaky_relu_leaky_relu_backward_0)
        /*0014*/ 	.word	0x00000000


	//----- nvinfo : EIATTR_FRAME_SIZE
	.align		4
.L_3:
        /*0018*/ 	.byte	0x04, 0x11
        /*001a*/ 	.short	(.L_5 - .L_4)
	.align		4
.L_4:
        /*001c*/ 	.word	index@(triton_poi_fused_convolution_leaky_relu_leaky_relu_backward_0)
        /*0020*/ 	.word	0x00000000


	//----- nvinfo : EIATTR_MIN_STACK_SIZE
	.align		4
.L_5:
        /*0024*/ 	.byte	0x04, 0x12
        /*0026*/ 	.short	(.L_7 - .L_6)
	.align		4
.L_6:
        /*0028*/ 	.word	index@(triton_poi_fused_convolution_leaky_relu_leaky_relu_backward_0)
        /*002c*/ 	.word	0x00000000
.L_7:


//--------------------- .nv.info.triton_poi_fused_convolution_leaky_relu_leaky_relu_backward_0 --------------------------
	.section	.nv.info.triton_poi_fused_convolution_leaky_relu_leaky_relu_backward_0,"",@"SHT_CUDA_INFO"
	.sectionflags	@""
	.align	4


	//----- nvinfo : EIATTR_CUDA_API_VERSION
	.align		4
        /*0000*/ 	.byte	0x04, 0x37
        /*0002*/ 	.short	(.L_9 - .L_8)
.L_8:
        /*0004*/ 	.word	0x0000007c


	//----- nvinfo : EIATTR_KPARAM_INFO
	.align		4
.L_9:
        /*0008*/ 	.byte	0x04, 0x17
        /*000a*/ 	.short	(.L_11 - .L_10)
.L_10:
        /*000c*/ 	.word	0x00000000
        /*0010*/ 	.short	0x0003
        /*0012*/ 	.short	0x0018
        /*0014*/ 	.byte	0x00, 0xf0, 0x11, 0x00


	//----- nvinfo : EIATTR_KPARAM_INFO
	.align		4
.L_11:
        /*0018*/ 	.byte	0x04, 0x17
        /*001a*/ 	.short	(.L_13 - .L_12)
.L_12:
        /*001c*/ 	.word	0x00000000
        /*0020*/ 	.short	0x0002
        /*0022*/ 	.short	0x0010
        /*0024*/ 	.byte	0x00, 0xf4, 0x21, 0x00


	//----- nvinfo : EIATTR_KPARAM_INFO
	.align		4
.L_13:
        /*0028*/ 	.byte	0x04, 0x17
        /*002a*/ 	.short	(.L_15 - .L_14)
.L_14:
        /*002c*/ 	.word	0x00000000
        /*0030*/ 	.short	0x0001
        /*0032*/ 	.short	0x0008
        /*0034*/ 	.byte	0x00, 0xf4, 0x21, 0x00


	//----- nvinfo : EIATTR_KPARAM_INFO
	.align		4
.L_15:
        /*0038*/ 	.byte	0x04, 0x17
        /*003a*/ 	.short	(.L_17 - .L_16)
.L_16:
        /*003c*/ 	.word	0x00000000
        /*0040*/ 	.short	0x0000
        /*0042*/ 	.short	0x0000
        /*0044*/ 	.byte	0x00, 0xf4, 0x21, 0x00


	//----- nvinfo : EIATTR_SPARSE_MMA_MASK
	.align		4
.L_17:
        /*0048*/ 	.byte	0x03, 0x50
        /*004a*/ 	.short	0x0000


	//----- nvinfo : EIATTR_MAXREG_COUNT
	.align		4
        /*004c*/ 	.byte	0x03, 0x1b
        /*004e*/ 	.short	0x00ff


	//----- nvinfo : EIATTR_EXIT_INSTR_OFFSETS
	.align		4
        /*0050*/ 	.byte	0x04, 0x1c
        /*0052*/ 	.short	(.L_19 - .L_18)


	//   ....[0]....
.L_18:
        /*0054*/ 	.word	0x00000240


	//----- nvinfo : EIATTR_REQNTID
	.align		4
.L_19:
        /*0058*/ 	.byte	0x04, 0x10
        /*005a*/ 	.short	(.L_21 - .L_20)
.L_20:
        /*005c*/ 	.word	0x00000080
        /*0060*/ 	.word	0x00000001
        /*0064*/ 	.word	0x00000001


	//----- nvinfo : EIATTR_CBANK_PARAM_SIZE
	.align		4
.L_21:
        /*0068*/ 	.byte	0x03, 0x19
        /*006a*/ 	.short	0x001c


	//----- nvinfo : EIATTR_PARAM_CBANK
	.align		4
        /*006c*/ 	.byte	0x04, 0x0a
        /*006e*/ 	.short	(.L_23 - .L_22)
	.align		4
.L_22:
        /*0070*/ 	.word	index@(.nv.constant0.triton_poi_fused_convolution_leaky_relu_leaky_relu_backward_0)
        /*0074*/ 	.short	0x0210
        /*0076*/ 	.short	0x001c


	//----- nvinfo : EIATTR_SW_WAR
	.align		4
.L_23:
        /*0078*/ 	.byte	0x04, 0x36
        /*007a*/ 	.short	(.L_25 - .L_24)
.L_24:
        /*007c*/ 	.word	0x00000008
.L_25:


//--------------------- .nv.callgraph             --------------------------
	.section	.nv.callgraph,"",@"SHT_CUDA_CALLGRAPH"
	.align	4
	.sectionentsize	8
	.align		4
        /*0000*/ 	.word	0x00000000
	.align		4
        /*0004*/ 	.word	0xffffffff
	.align		4
        /*0008*/ 	.word	0x00000000
	.align		4
        /*000c*/ 	.word	0xfffffffe
	.align		4
        /*0010*/ 	.word	0x00000000
	.align		4
        /*0014*/ 	.word	0xfffffffd
	.align		4
        /*0018*/ 	.word	0x00000000
	.align		4
        /*001c*/ 	.word	0xfffffffc


//--------------------- .text.triton_poi_fused_convolution_leaky_relu_leaky_relu_backward_0 --------------------------
	.section	.text.triton_poi_fused_convolution_leaky_relu_leaky_relu_backward_0,"ax",@progbits
	.align	128
        .global         triton_poi_fused_convolution_leaky_relu_leaky_relu_backward_0
        .type           triton_poi_fused_convolution_leaky_relu_leaky_relu_backward_0,@function
        .size           triton_poi_fused_convolution_leaky_relu_leaky_relu_backward_0,(.L_x_1 - triton_poi_fused_convolution_leaky_relu_leaky_relu_backward_0)
        .other          triton_poi_fused_convolution_leaky_relu_leaky_relu_backward_0,@"STO_CUDA_ENTRY STV_DEFAULT"
triton_poi_fused_convolution_leaky_relu_leaky_relu_backward_0:
.text.triton_poi_fused_convolution_leaky_relu_leaky_relu_backward_0:
[----:B------:R-:W-:Y:S01]  /*0000*/  LDC R1, c[0x0][0x28] ;  /* 0x00000a00ff017b82 */ /* 0x000fe20000000800 */
[----:B------:R-:W1:Y:S07]  /*0010*/  S2R R0, SR_TID.X ;  /* 0x0000000000007919 */ /* 0x000e6e0000002100 */
[----:B------:R-:W2:Y:S01]  /*0020*/  LDC.64 R2, c[0x0][0x210] ;  /* 0x00008400ff027b82 */ /* 0x000ea20000000a00 */
[----:B------:R-:W-:Y:S01]  /*0030*/  ULDC.64 UR4, c[0x0][0x208] ;  /* 0x0000820000047ab9 */ /* 0x000fe20000000a00 */
[----:B------:R-:W-:Y:S01]  /*0040*/  ULDC.64 UR6, c[0x0][0x220] ;  /* 0x0000880000067ab9 */ /* 0x000fe20000000a00 */
[----:B------:R-:W3:Y:S05]  /*0050*/  S2R R7, SR_CTAID.X ;  /* 0x0000000000077919 */ /* 0x000eea0000002500 */
[----:B------:R-:W4:Y:S01]  /*0060*/  LDC.64 R4, c[0x0][0x218] ;  /* 0x00008600ff047b82 */ /* 0x000f220000000a00 */
[----:B-1----:R-:W-:Y:S01]  /*0070*/  IMAD.SHL.U32 R0, R0, 0x2, RZ ;  /* 0x0000000200007824 */ /* 0x002fe200078e00ff */
[----:B---3--:R-:W-:-:S04]  /*0080*/  SHF.R.S32.HI R6, RZ, 0x17, R7 ;  /* 0x00000017ff067819 */ /* 0x008fc80000011407 */
[----:B------:R-:W-:Y:S02]  /*0090*/  LOP3.LUT R0, R0, 0xfe, RZ, 0xc0, !PT ;  /* 0x000000fe00007812 */ /* 0x000fe400078ec0ff */
[----:B------:R-:W-:-:S03]  /*00a0*/  SGXT R6, R6, 0x1 ;  /* 0x000000010606781a */ /* 0x000fc60000000200 */
[----:B------:R-:W-:-:S04]  /*00b0*/  IMAD R7, R7, 0x100, R0 ;  /* 0x0000010007077824 */ /* 0x000fc800078e0200 */
[----:B--2---:R-:W-:Y:S01]  /*00c0*/  IMAD.WIDE R2, R7, 0x4, R2 ;  /* 0x0000000407027825 */ /* 0x004fe200078e0202 */
[----:B------:R-:W-:-:S04]  /*00d0*/  LEA.HI R6, R6, R7, RZ, 0x4 ;  /* 0x0000000706067211 */ /* 0x000fc800078f20ff */
[--C-:B------:R-:W-:Y:S01]  /*00e0*/  SHF.R.S32.HI R0, RZ, 0x4, R6.reuse ;  /* 0x00000004ff007819 */ /* 0x100fe20000011406 */
[----:B------:R-:W2:Y:S01]  /*00f0*/  LDG.E.64 R2, desc[UR4][R2.64] ;  /* 0x0000000402027981 */ /* 0x000ea2000c1e1b00 */
[----:B------:R-:W-:-:S04]  /*0100*/  SHF.R.S32.HI R9, RZ, 0x1f, R6 ;  /* 0x0000001fff097819 */ /* 0x000fc80000011406 */
[----:B------:R-:W-:-:S04]  /*0110*/  LEA.HI R9, R9, R0, RZ, 0x7 ;  /* 0x0000000009097211 */ /* 0x000fc800078f38ff */
[----:B------:R-:W-:-:S05]  /*0120*/  LOP3.LUT R9, R9, 0xffffff80, RZ, 0xc0, !PT ;  /* 0xffffff8009097812 */ /* 0x000fca00078ec0ff */
[----:B------:R-:W-:-:S04]  /*0130*/  IMAD.IADD R9, R0, 0x1, -R9 ;  /* 0x0000000100097824 */ /* 0x000fc800078e0a09 */
[----:B----4-:R-:W-:-:S06]  /*0140*/  IMAD.WIDE R4, R9, 0x4, R4 ;  /* 0x0000000409047825 */ /* 0x010fcc00078e0204 */
[----:B------:R-:W2:Y:S02]  /*0150*/  LDG.E.EL R4, desc[UR4][R4.64] ;  /* 0x0000000404047981 */ /* 0x000ea4000c2e1900 */
[CC--:B--2---:R-:W-:Y:S02]  /*0160*/  FSETP.GT.AND P1, PT, R2.reuse, -R4.reuse, PT ;  /* 0x800000040200720b */ /* 0x0c4fe40003f24000 */
[C---:B------:R-:W-:Y:S01]  /*0170*/  FSETP.GT.AND P0, PT, R3.reuse, -R4, PT ;  /* 0x800000040300720b */ /* 0x040fe20003f04000 */
[--C-:B------:R-:W-:Y:S01]  /*0180*/  FADD R0, R2, R4.reuse ;  /* 0x0000000402007221 */ /* 0x100fe20000000000 */
[----:B------:R-:W-:-:S09]  /*0190*/  FADD R6, R3, R4 ;  /* 0x0000000403067221 */ /* 0x000fd20000000000 */
[----:B------:R-:W-:Y:S02]  /*01a0*/  @!P1 FMUL R0, R0, 0.10000000149011611938 ;  /* 0x3dcccccd00009820 */ /* 0x000fe40000400000 */
[----:B------:R-:W-:-:S03]  /*01b0*/  @!P0 FMUL R6, R6, 0.10000000149011611938 ;  /* 0x3dcccccd06068820 */ /* 0x000fc60000400000 */
[----:B------:R-:W-:Y:S02]  /*01c0*/  FSETP.GT.AND P1, PT, R0, RZ, PT ;  /* 0x000000ff0000720b */ /* 0x000fe40003f24000 */
[----:B------:R-:W-:Y:S02]  /*01d0*/  FSETP.GT.AND P0, PT, R6, RZ, PT ;  /* 0x000000ff0600720b */ /* 0x000fe40003f04000 */
[----:B------:R-:W-:Y:S02]  /*01e0*/  SEL R0, RZ, 0x1, !P1 ;  /* 0x00000001ff007807 */ /* 0x000fe40004800000 */
[----:B------:R-:W-:Y:S02]  /*01f0*/  SEL R5, RZ, 0x100, !P0 ;  /* 0x00000100ff057807 */ /* 0x000fe40004000000 */
[----:B------:R-:W-:-:S03]  /*0200*/  IADD3 R2, P2, R7, UR6, RZ ;  /* 0x0000000607027c10 */ /* 0x000fc6000ff5e0ff */
[----:B------:R-:W-:Y:S01]  /*0210*/  IMAD.IADD R5, R0, 0x1, R5 ;  /* 0x0000000100057824 */ /* 0x000fe200078e0205 */
[----:B------:R-:W-:-:S05]  /*0220*/  LEA.HI.X.SX32 R3, R7, UR7, 0x1, P2 ;  /* 0x0000000707037c11 */ /* 0x000fca00090f0eff */
[----:B------:R-:W-:Y:S01]  /*0230*/  STG.E.U16 desc[UR4][R2.64], R5 ;  /* 0x0000000502007986 */ /* 0x000fe2000c101504 */
[----:B------:R-:W-:Y:S05]  /*0240*/  EXIT ;  /* 0x000000000000794d */ /* 0x000fea0003800000 */
.L_x_0:
[----:B------:R-:W-:-:S00]  /*0250*/  BRA `(.L_x_0) ;  /* 0xfffffffc00fc7947 */ /* 0x000fc0000383ffff */
[----:B------:R-:W-:-:S00]  /*0260*/  NOP ;  /* 0x0000000000007918 */ /* 0x000fc00000000000 */
        /* <DEDUP_REMOVED lines=9> */
.L_x_1:


//--------------------- .nv.constant0.triton_poi_fused_convolution_leaky_relu_leaky_relu_backward_0 --------------------------
	.section	.nv.constant0.triton_poi_fused_convolution_leaky_relu_leaky_relu_backward_0,"a",@progbits
	.sectionflags	@""
	.align	4
.nv.constant0.triton_poi_fused_convolution_leaky_relu_leaky_relu_backward_0:
	.zero		556
